//
// Generated by NVIDIA NVVM Compiler
//
// Compiler Build ID: CL-36424714
// Cuda compilation tools, release 13.0, V13.0.88
// Based on NVVM 20.0.0
//

.version 9.0
.target sm_100
.address_size 64

	// .globl	_Z16productoElementoPiS_S_i

.visible .entry _Z16productoElementoPiS_S_i(
	.param .u64 .ptr .align 1 _Z16productoElementoPiS_S_i_param_0,
	.param .u64 .ptr .align 1 _Z16productoElementoPiS_S_i_param_1,
	.param .u64 .ptr .align 1 _Z16productoElementoPiS_S_i_param_2,
	.param .u32 _Z16productoElementoPiS_S_i_param_3
)
{
	.reg .pred 	%p<2>;
	.reg .b32 	%r<9>;
	.reg .b64 	%rd<11>;

	ld.param.u64 	%rd1, [_Z16productoElementoPiS_S_i_param_0];
	ld.param.u64 	%rd2, [_Z16productoElementoPiS_S_i_param_1];
	ld.param.u64 	%rd3, [_Z16productoElementoPiS_S_i_param_2];
	ld.param.u32 	%r2, [_Z16productoElementoPiS_S_i_param_3];
	mov.u32 	%r3, %tid.x;
	mov.u32 	%r4, %ctaid.x;
	mov.u32 	%r5, %ntid.x;
	mad.lo.s32 	%r1, %r4, %r5, %r3;
	setp.ge.s32 	%p1, %r1, %r2;
	@%p1 bra 	$L__BB0_2;
	cvta.to.global.u64 	%rd4, %rd1;
	cvta.to.global.u64 	%rd5, %rd2;
	cvta.to.global.u64 	%rd6, %rd3;
	mul.wide.s32 	%rd7, %r1, 4;
	add.s64 	%rd8, %rd4, %rd7;
	ld.global.u32 	%r6, [%rd8];
	add.s64 	%rd9, %rd5, %rd7;
	ld.global.u32 	%r7, [%rd9];
	mul.lo.s32 	%r8, %r7, %r6;
	add.s64 	%rd10, %rd6, %rd7;
	st.global.u32 	[%rd10], %r8;
$L__BB0_2:
	ret;

}


// ===== COMPILED SASS (sm_100) =====

	.target	sm_100

	.elftype	@"ET_EXEC"


//--------------------- .note.nv.tkinfo           --------------------------
	.section	.note.nv.tkinfo,"",@"SHT_NOTE"
	.sectionflags	@"SHF_NOTE_NV_TKINFO"
	.tkinfo
        /*0018*/ 	.word	0x00000002
        /*0030*/ 	.string	""
        /*0030*/ 	.string	"ptxas"
        /*0030*/ 	.string	"Cuda compilation tools, release 13.0, V13.0.88"
        /*0030*/ 	.string	"Build cuda_13.0.r13.0/compiler.36424714_0"
        /*0030*/ 	.string	"-arch sm_100 -m 64 "



//--------------------- .note.nv.cuinfo           --------------------------
	.section	.note.nv.cuinfo,"",@"SHT_NOTE"
	.sectionflags	@"SHF_NOTE_NV_CUINFO"
        /*0018*/ 	.short	0x0002
        /*001a*/ 	.short	0x0064
        /*001c*/ 	.short	0x0082
	.zero		2


//--------------------- .nv.info                  --------------------------
	.section	.nv.info,"",@"SHT_CUDA_INFO"
	.align	4


	//----- nvinfo : EIATTR_REGCOUNT
	.align		4
        /*0000*/ 	.byte	0x04, 0x2f
        /*0002*/ 	.short	(.L_1 - .L_0)
	.align		4
.L_0:
        /*0004*/ 	.word	index@(_Z16productoElementoPiS_S_i)
        /*0008*/ 	.word	0x0000000c


	//----- nvinfo : EIATTR_FRAME_SIZE
	.align		4
.L_1:
        /*000c*/ 	.byte	0x04, 0x11
        /*000e*/ 	.short	(.L_3 - .L_2)
	.align		4
.L_2:
        /*0010*/ 	.word	index@(_Z16productoElementoPiS_S_i)
        /*0014*/ 	.word	0x00000000


	//----- nvinfo : EIATTR_MIN_STACK_SIZE
	.align		4
.L_3:
        /*0018*/ 	.byte	0x04, 0x12
        /*001a*/ 	.short	(.L_5 - .L_4)
	.align		4
.L_4:
        /*001c*/ 	.word	index@(_Z16productoElementoPiS_S_i)
        /*0020*/ 	.word	0x00000000
.L_5:


//--------------------- .nv.compat                --------------------------
	.section	.nv.compat,"",@"SHT_CUDA_COMPAT_INFO"
	.align	4
        /*0000*/ 	.byte	0x02, 0x09, 0x00, 0x00, 0x02, 0x02, 0x01, 0x00, 0x02, 0x05, 0x05, 0x00, 0x03, 0x07, 0x01, 0x01
        /*0010*/ 	.byte	0x02, 0x03, 0x00, 0x00, 0x02, 0x06, 0x01, 0x00, 0x04, 0x0b, 0x08, 0x00, 0x09, 0x00, 0x00, 0x00
        /*0020*/ 	.byte	0x00, 0x00, 0x00, 0x00


//--------------------- .nv.info._Z16productoElementoPiS_S_i --------------------------
	.section	.nv.info._Z16productoElementoPiS_S_i,"",@"SHT_CUDA_INFO"
	.sectionflags	@""
	.align	4


	//----- nvinfo : EIATTR_CUDA_API_VERSION
	.align		4
        /*0000*/ 	.byte	0x04, 0x37
        /*0002*/ 	.short	(.L_7 - .L_6)
.L_6:
        /*0004*/ 	.word	0x00000082


	//----- nvinfo : EIATTR_KPARAM_INFO
	.align		4
.L_7:
        /*0008*/ 	.byte	0x04, 0x17
        /*000a*/ 	.short	(.L_9 - .L_8)
.L_8:
        /*000c*/ 	.word	0x00000000
        /*0010*/ 	.short	0x0003
        /*0012*/ 	.short	0x0018
        /*0014*/ 	.byte	0x00, 0xf0, 0x11, 0x00


	//----- nvinfo : EIATTR_KPARAM_INFO
	.align		4
.L_9:
        /*0018*/ 	.byte	0x04, 0x17
        /*001a*/ 	.short	(.L_11 - .L_10)
.L_10:
        /*001c*/ 	.word	0x00000000
        /*0020*/ 	.short	0x0002
        /*0022*/ 	.short	0x0010
        /*0024*/ 	.byte	0x00, 0xf5, 0x21, 0x00


	//----- nvinfo : EIATTR_KPARAM_INFO
	.align		4
.L_11:
        /*0028*/ 	.byte	0x04, 0x17
        /*002a*/ 	.short	(.L_13 - .L_12)
.L_12:
        /*002c*/ 	.word	0x00000000
        /*0030*/ 	.short	0x0001
        /*0032*/ 	.short	0x0008
        /*0034*/ 	.byte	0x00, 0xf5, 0x21, 0x00


	//----- nvinfo : EIATTR_KPARAM_INFO
	.align		4
.L_13:
        /*0038*/ 	.byte	0x04, 0x17
        /*003a*/ 	.short	(.L_15 - .L_14)
.L_14:
        /*003c*/ 	.word	0x00000000
        /*0040*/ 	.short	0x0000
        /*0042*/ 	.short	0x0000
        /*0044*/ 	.byte	0x00, 0xf5, 0x21, 0x00


	//----- nvinfo : EIATTR_SPARSE_MMA_MASK
	.align		4
.L_15:
        /*0048*/ 	.byte	0x03, 0x50
        /*004a*/ 	.short	0x0000


	//----- nvinfo : EIATTR_MAXREG_COUNT
	.align		4
        /*004c*/ 	.byte	0x03, 0x1b
        /*004e*/ 	.short	0x00ff


	//----- nvinfo : EIATTR_MERCURY_ISA_VERSION
	.align		4
        /*0050*/ 	.byte	0x03, 0x5f
        /*0052*/ 	.short	0x0101


	//----- nvinfo : EIATTR_VRC_CTA_INIT_COUNT
	.align		4
        /*0054*/ 	.byte	0x02, 0x4a
	.zero		1
	.zero		1


	//----- nvinfo : EIATTR_EXIT_INSTR_OFFSETS
	.align		4
        /*0058*/ 	.byte	0x04, 0x1c
        /*005a*/ 	.short	(.L_17 - .L_16)


	//   ....[0]....
.L_16:
        /*005c*/ 	.word	0x00000070


	//   ....[1]....
        /*0060*/ 	.word	0x00000130


	//----- nvinfo : EIATTR_CBANK_PARAM_SIZE
	.align		4
.L_17:
        /*0064*/ 	.byte	0x03, 0x19
        /*0066*/ 	.short	0x001c


	//----- nvinfo : EIATTR_PARAM_CBANK
	.align		4
        /*0068*/ 	.byte	0x04, 0x0a
        /*006a*/ 	.short	(.L_19 - .L_18)
	.align		4
.L_18:
        /*006c*/ 	.word	index@(.nv.constant0._Z16productoElementoPiS_S_i)
        /*0070*/ 	.short	0x0380
        /*0072*/ 	.short	0x001c


	//----- nvinfo : EIATTR_SW_WAR
	.align		4
.L_19:
        /*0074*/ 	.byte	0x04, 0x36
        /*0076*/ 	.short	(.L_21 - .L_20)
.L_20:
        /*0078*/ 	.word	0x00000008
.L_21:


//--------------------- .nv.callgraph             --------------------------
	.section	.nv.callgraph,"",@"SHT_CUDA_CALLGRAPH"
	.align	4
	.sectionentsize	8
	.align		4
        /*0000*/ 	.word	0x00000000
	.align		4
        /*0004*/ 	.word	0xffffffff
	.align		4
        /*0008*/ 	.word	0x00000000
	.align		4
        /*000c*/ 	.word	0xfffffffe
	.align		4
        /*0010*/ 	.word	0x00000000
	.align		4
        /*0014*/ 	.word	0xfffffffd
	.align		4
        /*0018*/ 	.word	0x00000000
	.align		4
        /*001c*/ 	.word	0xfffffffc


//--------------------- .text._Z16productoElementoPiS_S_i --------------------------
	.section	.text._Z16productoElementoPiS_S_i,"ax",@progbits
	.align	128
        .global         _Z16productoElementoPiS_S_i
        .type           _Z16productoElementoPiS_S_i,@function
        .size           _Z16productoElementoPiS_S_i,(.L_x_1 - _Z16productoElementoPiS_S_i)
        .other          _Z16productoElementoPiS_S_i,@"STO_CUDA_ENTRY STV_DEFAULT"
_Z16productoElementoPiS_S_i:
.text._Z16productoElementoPiS_S_i:
[----:B------:R-:W-:Y:S01]  /*0000*/  LDC R1, c[0x0][0x37c] ;  /* 0x0000df00ff017b82 */ /* 0x000fe20000000800 */
[----:B------:R-:W0:Y:S07]  /*0010*/  S2R R9, SR_TID.X ;  /* 0x0000000000097919 */ /* 0x000e2e0000002100 */
[----:B------:R-:W0:Y:S01]  /*0020*/  S2UR UR4, SR_CTAID.X ;  /* 0x00000000000479c3 */ /* 0x000e220000002500 */
[----:B------:R-:W1:Y:S07]  /*0030*/  LDCU UR5, c[0x0][0x398] ;  /* 0x00007300ff0577ac */ /* 0x000e6e0008000800 */
[----:B------:R-:W0:Y:S02]  /*0040*/  LDC R0, c[0x0][0x360] ;  /* 0x0000d800ff007b82 */ /* 0x000e240000000800 */
[----:B0-----:R-:W-:-:S05]  /*0050*/  IMAD R9, R0, UR4, R9 ;  /* 0x0000000400097c24 */ /* 0x001fca000f8e0209 */
[----:B-1----:R-:W-:-:S13]  /*0060*/  ISETP.GE.AND P0, PT, R9, UR5, PT ;  /* 0x0000000509007c0c */ /* 0x002fda000bf06270 */
[----:B------:R-:W-:Y:S05]  /*0070*/  @P0 EXIT ;  /* 0x000000000000094d */ /* 0x000fea0003800000 */
[----:B------:R-:W0:Y:S01]  /*0080*/  LDC.64 R2, c[0x0][0x380] ;  /* 0x0000e000ff027b82 */ /* 0x000e220000000a00 */
[----:B------:R-:W1:Y:S07]  /*0090*/  LDCU.64 UR4, c[0x0][0x358] ;  /* 0x00006b00ff0477ac */ /* 0x000e6e0008000a00 */
[----:B------:R-:W2:Y:S08]  /*00a0*/  LDC.64 R4, c[0x0][0x388] ;  /* 0x0000e200ff047b82 */ /* 0x000eb00000000a00 */
[----:B------:R-:W3:Y:S01]  /*00b0*/  LDC.64 R6, c[0x0][0x390] ;  /* 0x0000e400ff067b82 */ /* 0x000ee20000000a00 */
[----:B0-----:R-:W-:-:S06]  /*00c0*/  IMAD.WIDE R2, R9, 0x4, R2 ;  /* 0x0000000409027825 */ /* 0x001fcc00078e0202 */
[----:B-1----:R-:W4:Y:S01]  /*00d0*/  LDG.E R2, desc[UR4][R2.64] ;  /* 0x0000000402027981 */ /* 0x002f22000c1e1900 */
[----:B--2---:R-:W-:-:S06]  /*00e0*/  IMAD.WIDE R4, R9, 0x4, R4 ;  /* 0x0000000409047825 */ /* 0x004fcc00078e0204 */
[----:B------:R-:W4:Y:S01]  /*00f0*/  LDG.E R5, desc[UR4][R4.64] ;  /* 0x0000000404057981 */ /* 0x000f22000c1e1900 */
[----:B---3--:R-:W-:-:S04]  /*0100*/  IMAD.WIDE R6, R9, 0x4, R6 ;  /* 0x0000000409067825 */ /* 0x008fc800078e0206 */
[----:B----4-:R-:W-:-:S05]  /*0110*/  IMAD R9, R2, R5, RZ ;  /* 0x0000000502097224 */ /* 0x010fca00078e02ff */
[----:B------:R-:W-:Y:S01]  /*0120*/  STG.E desc[UR4][R6.64], R9 ;  /* 0x0000000906007986 */ /* 0x000fe2000c101904 */
[----:B------:R-:W-:Y:S05]  /*0130*/  EXIT ;  /* 0x000000000000794d */ /* 0x000fea0003800000 */
.L_x_0:
[----:B------:R-:W-:-:S00]  /*0140*/  BRA `(.L_x_0) ;  /* 0xfffffffc00fc7947 */ /* 0x000fc0000383ffff */
[----:B------:R-:W-:-:S00]  /*0150*/  NOP ;  /* 0x0000000000007918 */ /* 0x000fc00000000000 */
        /* <DEDUP_REMOVED lines=10> */
.L_x_1:


//--------------------- .nv.shared.reserved.0     --------------------------
	.section	.nv.shared.reserved.0,"aw",@nobits
	.weak		__nv_reservedSMEM_offset_0_alias
	.size		__nv_reservedSMEM_offset_0_alias, 0, 64
	.other		__nv_reservedSMEM_offset_0_alias,@"STO_CUDA_RESERVED_SHARED STV_DEFAULT"
__nv_reservedSMEM_offset_0_alias:
	.zero		0
	.zero		64


//--------------------- .nv.constant0._Z16productoElementoPiS_S_i --------------------------
	.section	.nv.constant0._Z16productoElementoPiS_S_i,"a",@progbits
	.sectionflags	@""
	.align	4
.nv.constant0._Z16productoElementoPiS_S_i:
	.zero		924


//--------------------- SYMBOLS --------------------------

	.type		.nv.reservedSmem.offset0,@object
	.size		.nv.reservedSmem.offset0,0x4
